//
// Generated by NVIDIA NVVM Compiler
//
// Compiler Build ID: CL-36424714
// Cuda compilation tools, release 13.0, V13.0.88
// Based on NVVM 20.0.0
//

.version 9.0
.target sm_100
.address_size 64

	// .globl	_ZN3cub18CUB_300001_SM_10006detail11EmptyKernelIvEEvv
.global .align 1 .b8 _ZN41_INTERNAL_b2c3d130_4_k_cu_19dd6b54_2807974cuda3std3__45__cpo5beginE[1];
.global .align 1 .b8 _ZN41_INTERNAL_b2c3d130_4_k_cu_19dd6b54_2807974cuda3std3__45__cpo3endE[1];
.global .align 1 .b8 _ZN41_INTERNAL_b2c3d130_4_k_cu_19dd6b54_2807974cuda3std3__45__cpo6cbeginE[1];
.global .align 1 .b8 _ZN41_INTERNAL_b2c3d130_4_k_cu_19dd6b54_2807974cuda3std3__45__cpo4cendE[1];
.global .align 1 .b8 _ZN41_INTERNAL_b2c3d130_4_k_cu_19dd6b54_2807974cuda3std3__45__cpo6rbeginE[1];
.global .align 1 .b8 _ZN41_INTERNAL_b2c3d130_4_k_cu_19dd6b54_2807974cuda3std3__45__cpo4rendE[1];
.global .align 1 .b8 _ZN41_INTERNAL_b2c3d130_4_k_cu_19dd6b54_2807974cuda3std3__45__cpo7crbeginE[1];
.global .align 1 .b8 _ZN41_INTERNAL_b2c3d130_4_k_cu_19dd6b54_2807974cuda3std3__45__cpo5crendE[1];
.global .align 1 .b8 _ZN41_INTERNAL_b2c3d130_4_k_cu_19dd6b54_2807974cuda3std3__443_GLOBAL__N__b2c3d130_4_k_cu_19dd6b54_2807976ignoreE[1];
.global .align 1 .b8 _ZN41_INTERNAL_b2c3d130_4_k_cu_19dd6b54_2807974cuda3std3__419piecewise_constructE[1];
.global .align 1 .b8 _ZN41_INTERNAL_b2c3d130_4_k_cu_19dd6b54_2807974cuda3std3__48in_placeE[1];
.global .align 1 .b8 _ZN41_INTERNAL_b2c3d130_4_k_cu_19dd6b54_2807974cuda3std3__420unreachable_sentinelE[1];
.global .align 1 .b8 _ZN41_INTERNAL_b2c3d130_4_k_cu_19dd6b54_2807974cuda3std3__47nulloptE[1];
.global .align 1 .b8 _ZN41_INTERNAL_b2c3d130_4_k_cu_19dd6b54_2807974cuda3std3__48unexpectE[1];
.global .align 1 .b8 _ZN41_INTERNAL_b2c3d130_4_k_cu_19dd6b54_2807974cuda3std6ranges3__45__cpo4swapE[1];
.global .align 1 .b8 _ZN41_INTERNAL_b2c3d130_4_k_cu_19dd6b54_2807974cuda3std6ranges3__45__cpo9iter_moveE[1];
.global .align 1 .b8 _ZN41_INTERNAL_b2c3d130_4_k_cu_19dd6b54_2807974cuda3std6ranges3__45__cpo5beginE[1];
.global .align 1 .b8 _ZN41_INTERNAL_b2c3d130_4_k_cu_19dd6b54_2807974cuda3std6ranges3__45__cpo3endE[1];
.global .align 1 .b8 _ZN41_INTERNAL_b2c3d130_4_k_cu_19dd6b54_2807974cuda3std6ranges3__45__cpo6cbeginE[1];
.global .align 1 .b8 _ZN41_INTERNAL_b2c3d130_4_k_cu_19dd6b54_2807974cuda3std6ranges3__45__cpo4cendE[1];
.global .align 1 .b8 _ZN41_INTERNAL_b2c3d130_4_k_cu_19dd6b54_2807974cuda3std6ranges3__45__cpo7advanceE[1];
.global .align 1 .b8 _ZN41_INTERNAL_b2c3d130_4_k_cu_19dd6b54_2807974cuda3std6ranges3__45__cpo9iter_swapE[1];
.global .align 1 .b8 _ZN41_INTERNAL_b2c3d130_4_k_cu_19dd6b54_2807974cuda3std6ranges3__45__cpo4nextE[1];
.global .align 1 .b8 _ZN41_INTERNAL_b2c3d130_4_k_cu_19dd6b54_2807974cuda3std6ranges3__45__cpo4prevE[1];
.global .align 1 .b8 _ZN41_INTERNAL_b2c3d130_4_k_cu_19dd6b54_2807974cuda3std6ranges3__45__cpo4dataE[1];
.global .align 1 .b8 _ZN41_INTERNAL_b2c3d130_4_k_cu_19dd6b54_2807974cuda3std6ranges3__45__cpo5cdataE[1];
.global .align 1 .b8 _ZN41_INTERNAL_b2c3d130_4_k_cu_19dd6b54_2807974cuda3std6ranges3__45__cpo4sizeE[1];
.global .align 1 .b8 _ZN41_INTERNAL_b2c3d130_4_k_cu_19dd6b54_2807974cuda3std6ranges3__45__cpo5ssizeE[1];
.global .align 1 .b8 _ZN41_INTERNAL_b2c3d130_4_k_cu_19dd6b54_2807974cuda3std6ranges3__45__cpo8distanceE[1];
.global .align 1 .b8 _ZN41_INTERNAL_b2c3d130_4_k_cu_19dd6b54_2807976thrust24THRUST_300001_SM_1000_NS6system6detail10sequential3seqE[1];
.global .align 1 .b8 _ZN41_INTERNAL_b2c3d130_4_k_cu_19dd6b54_2807976thrust24THRUST_300001_SM_1000_NS12placeholders2_1E[1];
.global .align 1 .b8 _ZN41_INTERNAL_b2c3d130_4_k_cu_19dd6b54_2807976thrust24THRUST_300001_SM_1000_NS12placeholders2_2E[1];
.global .align 1 .b8 _ZN41_INTERNAL_b2c3d130_4_k_cu_19dd6b54_2807976thrust24THRUST_300001_SM_1000_NS12placeholders2_3E[1];
.global .align 1 .b8 _ZN41_INTERNAL_b2c3d130_4_k_cu_19dd6b54_2807976thrust24THRUST_300001_SM_1000_NS12placeholders2_4E[1];
.global .align 1 .b8 _ZN41_INTERNAL_b2c3d130_4_k_cu_19dd6b54_2807976thrust24THRUST_300001_SM_1000_NS12placeholders2_5E[1];
.global .align 1 .b8 _ZN41_INTERNAL_b2c3d130_4_k_cu_19dd6b54_2807976thrust24THRUST_300001_SM_1000_NS12placeholders2_6E[1];
.global .align 1 .b8 _ZN41_INTERNAL_b2c3d130_4_k_cu_19dd6b54_2807976thrust24THRUST_300001_SM_1000_NS12placeholders2_7E[1];
.global .align 1 .b8 _ZN41_INTERNAL_b2c3d130_4_k_cu_19dd6b54_2807976thrust24THRUST_300001_SM_1000_NS12placeholders2_8E[1];
.global .align 1 .b8 _ZN41_INTERNAL_b2c3d130_4_k_cu_19dd6b54_2807976thrust24THRUST_300001_SM_1000_NS12placeholders2_9E[1];
.global .align 1 .b8 _ZN41_INTERNAL_b2c3d130_4_k_cu_19dd6b54_2807976thrust24THRUST_300001_SM_1000_NS12placeholders3_10E[1];

.visible .entry _ZN3cub18CUB_300001_SM_10006detail11EmptyKernelIvEEvv()
{


	ret;

}


// ===== COMPILED SASS (sm_100) =====

	.target	sm_100

	.elftype	@"ET_EXEC"


//--------------------- .note.nv.tkinfo           --------------------------
	.section	.note.nv.tkinfo,"",@"SHT_NOTE"
	.sectionflags	@"SHF_NOTE_NV_TKINFO"
	.tkinfo
        /*0018*/ 	.word	0x00000002
        /*0030*/ 	.string	""
        /*0030*/ 	.string	"ptxas"
        /*0030*/ 	.string	"Cuda compilation tools, release 13.0, V13.0.88"
        /*0030*/ 	.string	"Build cuda_13.0.r13.0/compiler.36424714_0"
        /*0030*/ 	.string	"-arch sm_100 -m 64 "



//--------------------- .note.nv.cuinfo           --------------------------
	.section	.note.nv.cuinfo,"",@"SHT_NOTE"
	.sectionflags	@"SHF_NOTE_NV_CUINFO"
        /*0018*/ 	.short	0x0002
        /*001a*/ 	.short	0x0064
        /*001c*/ 	.short	0x0082
	.zero		2


//--------------------- .nv.info                  --------------------------
	.section	.nv.info,"",@"SHT_CUDA_INFO"
	.align	4


	//----- nvinfo : EIATTR_REGCOUNT
	.align		4
        /*0000*/ 	.byte	0x04, 0x2f
        /*0002*/ 	.short	(.L_41 - .L_40)
	.align		4
.L_40:
        /*0004*/ 	.word	index@(_ZN3cub18CUB_300001_SM_10006detail11EmptyKernelIvEEvv)
        /*0008*/ 	.word	0x00000004


	//----- nvinfo : EIATTR_FRAME_SIZE
	.align		4
.L_41:
        /*000c*/ 	.byte	0x04, 0x11
        /*000e*/ 	.short	(.L_43 - .L_42)
	.align		4
.L_42:
        /*0010*/ 	.word	index@(_ZN3cub18CUB_300001_SM_10006detail11EmptyKernelIvEEvv)
        /*0014*/ 	.word	0x00000000


	//----- nvinfo : EIATTR_MIN_STACK_SIZE
	.align		4
.L_43:
        /*0018*/ 	.byte	0x04, 0x12
        /*001a*/ 	.short	(.L_45 - .L_44)
	.align		4
.L_44:
        /*001c*/ 	.word	index@(_ZN3cub18CUB_300001_SM_10006detail11EmptyKernelIvEEvv)
        /*0020*/ 	.word	0x00000000
.L_45:


//--------------------- .nv.compat                --------------------------
	.section	.nv.compat,"",@"SHT_CUDA_COMPAT_INFO"
	.align	4
        /*0000*/ 	.byte	0x02, 0x09, 0x00, 0x00, 0x02, 0x02, 0x01, 0x00, 0x02, 0x05, 0x05, 0x00, 0x03, 0x07, 0x01, 0x01
        /*0010*/ 	.byte	0x02, 0x03, 0x00, 0x00, 0x02, 0x06, 0x01, 0x00, 0x04, 0x0b, 0x08, 0x00, 0x09, 0x00, 0x00, 0x00
        /*0020*/ 	.byte	0x00, 0x00, 0x00, 0x00


//--------------------- .nv.info._ZN3cub18CUB_300001_SM_10006detail11EmptyKernelIvEEvv --------------------------
	.section	.nv.info._ZN3cub18CUB_300001_SM_10006detail11EmptyKernelIvEEvv,"",@"SHT_CUDA_INFO"
	.sectionflags	@""
	.align	4


	//----- nvinfo : EIATTR_CUDA_API_VERSION
	.align		4
        /*0000*/ 	.byte	0x04, 0x37
        /*0002*/ 	.short	(.L_47 - .L_46)
.L_46:
        /*0004*/ 	.word	0x00000082


	//----- nvinfo : EIATTR_SPARSE_MMA_MASK
	.align		4
.L_47:
        /*0008*/ 	.byte	0x03, 0x50
        /*000a*/ 	.short	0x0000


	//----- nvinfo : EIATTR_MAXREG_COUNT
	.align		4
        /*000c*/ 	.byte	0x03, 0x1b
        /*000e*/ 	.short	0x00ff


	//----- nvinfo : EIATTR_MERCURY_ISA_VERSION
	.align		4
        /*0010*/ 	.byte	0x03, 0x5f
        /*0012*/ 	.short	0x0101


	//----- nvinfo : EIATTR_VRC_CTA_INIT_COUNT
	.align		4
        /*0014*/ 	.byte	0x02, 0x4a
	.zero		1
	.zero		1


	//----- nvinfo : EIATTR_EXIT_INSTR_OFFSETS
	.align		4
        /*0018*/ 	.byte	0x04, 0x1c
        /*001a*/ 	.short	(.L_49 - .L_48)


	//   ....[0]....
.L_48:
        /*001c*/ 	.word	0x00000010


	//----- nvinfo : EIATTR_SW_WAR
	.align		4
.L_49:
        /*0020*/ 	.byte	0x04, 0x36
        /*0022*/ 	.short	(.L_51 - .L_50)
.L_50:
        /*0024*/ 	.word	0x00000008
.L_51:


//--------------------- .nv.callgraph             --------------------------
	.section	.nv.callgraph,"",@"SHT_CUDA_CALLGRAPH"
	.align	4
	.sectionentsize	8
	.align		4
        /*0000*/ 	.word	0x00000000
	.align		4
        /*0004*/ 	.word	0xffffffff
	.align		4
        /*0008*/ 	.word	0x00000000
	.align		4
        /*000c*/ 	.word	0xfffffffe
	.align		4
        /*0010*/ 	.word	0x00000000
	.align		4
        /*0014*/ 	.word	0xfffffffd
	.align		4
        /*0018*/ 	.word	0x00000000
	.align		4
        /*001c*/ 	.word	0xfffffffc


//--------------------- .nv.constant4             --------------------------
	.section	.nv.constant4,"a",@progbits
	.align	8
	.align		8
.nv.constant4:
        /*0000*/ 	.dword	_ZN41_INTERNAL_b2c3d130_4_k_cu_19dd6b54_2810884cuda3std3__45__cpo5beginE
	.align		8
        /*0008*/ 	.dword	_ZN41_INTERNAL_b2c3d130_4_k_cu_19dd6b54_2810884cuda3std3__45__cpo3endE
	.align		8
        /*0010*/ 	.dword	_ZN41_INTERNAL_b2c3d130_4_k_cu_19dd6b54_2810884cuda3std3__45__cpo6cbeginE
	.align		8
        /*0018*/ 	.dword	_ZN41_INTERNAL_b2c3d130_4_k_cu_19dd6b54_2810884cuda3std3__45__cpo4cendE
	.align		8
        /*0020*/ 	.dword	_ZN41_INTERNAL_b2c3d130_4_k_cu_19dd6b54_2810884cuda3std3__45__cpo6rbeginE
	.align		8
        /*0028*/ 	.dword	_ZN41_INTERNAL_b2c3d130_4_k_cu_19dd6b54_2810884cuda3std3__45__cpo4rendE
	.align		8
        /*0030*/ 	.dword	_ZN41_INTERNAL_b2c3d130_4_k_cu_19dd6b54_2810884cuda3std3__45__cpo7crbeginE
	.align		8
        /*0038*/ 	.dword	_ZN41_INTERNAL_b2c3d130_4_k_cu_19dd6b54_2810884cuda3std3__45__cpo5crendE
	.align		8
        /*0040*/ 	.dword	_ZN41_INTERNAL_b2c3d130_4_k_cu_19dd6b54_2810884cuda3std3__443_GLOBAL__N__b2c3d130_4_k_cu_19dd6b54_2810886ignoreE
	.align		8
        /*0048*/ 	.dword	_ZN41_INTERNAL_b2c3d130_4_k_cu_19dd6b54_2810884cuda3std3__419piecewise_constructE
	.align		8
        /*0050*/ 	.dword	_ZN41_INTERNAL_b2c3d130_4_k_cu_19dd6b54_2810884cuda3std3__48in_placeE
	.align		8
        /*0058*/ 	.dword	_ZN41_INTERNAL_b2c3d130_4_k_cu_19dd6b54_2810884cuda3std3__420unreachable_sentinelE
	.align		8
        /*0060*/ 	.dword	_ZN41_INTERNAL_b2c3d130_4_k_cu_19dd6b54_2810884cuda3std3__47nulloptE
	.align		8
        /*0068*/ 	.dword	_ZN41_INTERNAL_b2c3d130_4_k_cu_19dd6b54_2810884cuda3std3__48unexpectE
	.align		8
        /*0070*/ 	.dword	_ZN41_INTERNAL_b2c3d130_4_k_cu_19dd6b54_2810884cuda3std6ranges3__45__cpo4swapE
	.align		8
        /*0078*/ 	.dword	_ZN41_INTERNAL_b2c3d130_4_k_cu_19dd6b54_2810884cuda3std6ranges3__45__cpo9iter_moveE
	.align		8
        /*0080*/ 	.dword	_ZN41_INTERNAL_b2c3d130_4_k_cu_19dd6b54_2810884cuda3std6ranges3__45__cpo5beginE
	.align		8
        /*0088*/ 	.dword	_ZN41_INTERNAL_b2c3d130_4_k_cu_19dd6b54_2810884cuda3std6ranges3__45__cpo3endE
	.align		8
        /*0090*/ 	.dword	_ZN41_INTERNAL_b2c3d130_4_k_cu_19dd6b54_2810884cuda3std6ranges3__45__cpo6cbeginE
	.align		8
        /*0098*/ 	.dword	_ZN41_INTERNAL_b2c3d130_4_k_cu_19dd6b54_2810884cuda3std6ranges3__45__cpo4cendE
	.align		8
        /*00a0*/ 	.dword	_ZN41_INTERNAL_b2c3d130_4_k_cu_19dd6b54_2810884cuda3std6ranges3__45__cpo7advanceE
	.align		8
        /*00a8*/ 	.dword	_ZN41_INTERNAL_b2c3d130_4_k_cu_19dd6b54_2810884cuda3std6ranges3__45__cpo9iter_swapE
	.align		8
        /*00b0*/ 	.dword	_ZN41_INTERNAL_b2c3d130_4_k_cu_19dd6b54_2810884cuda3std6ranges3__45__cpo4nextE
	.align		8
        /*00b8*/ 	.dword	_ZN41_INTERNAL_b2c3d130_4_k_cu_19dd6b54_2810884cuda3std6ranges3__45__cpo4prevE
	.align		8
        /*00c0*/ 	.dword	_ZN41_INTERNAL_b2c3d130_4_k_cu_19dd6b54_2810884cuda3std6ranges3__45__cpo4dataE
	.align		8
        /*00c8*/ 	.dword	_ZN41_INTERNAL_b2c3d130_4_k_cu_19dd6b54_2810884cuda3std6ranges3__45__cpo5cdataE
	.align		8
        /*00d0*/ 	.dword	_ZN41_INTERNAL_b2c3d130_4_k_cu_19dd6b54_2810884cuda3std6ranges3__45__cpo4sizeE
	.align		8
        /*00d8*/ 	.dword	_ZN41_INTERNAL_b2c3d130_4_k_cu_19dd6b54_2810884cuda3std6ranges3__45__cpo5ssizeE
	.align		8
        /*00e0*/ 	.dword	_ZN41_INTERNAL_b2c3d130_4_k_cu_19dd6b54_2810884cuda3std6ranges3__45__cpo8distanceE
	.align		8
        /*00e8*/ 	.dword	_ZN41_INTERNAL_b2c3d130_4_k_cu_19dd6b54_2810886thrust24THRUST_300001_SM_1000_NS6system6detail10sequential3seqE
	.align		8
        /*00f0*/ 	.dword	_ZN41_INTERNAL_b2c3d130_4_k_cu_19dd6b54_2810886thrust24THRUST_300001_SM_1000_NS12placeholders2_1E
	.align		8
        /*00f8*/ 	.dword	_ZN41_INTERNAL_b2c3d130_4_k_cu_19dd6b54_2810886thrust24THRUST_300001_SM_1000_NS12placeholders2_2E
	.align		8
        /*0100*/ 	.dword	_ZN41_INTERNAL_b2c3d130_4_k_cu_19dd6b54_2810886thrust24THRUST_300001_SM_1000_NS12placeholders2_3E
	.align		8
        /*0108*/ 	.dword	_ZN41_INTERNAL_b2c3d130_4_k_cu_19dd6b54_2810886thrust24THRUST_300001_SM_1000_NS12placeholders2_4E
	.align		8
        /*0110*/ 	.dword	_ZN41_INTERNAL_b2c3d130_4_k_cu_19dd6b54_2810886thrust24THRUST_300001_SM_1000_NS12placeholders2_5E
	.align		8
        /*0118*/ 	.dword	_ZN41_INTERNAL_b2c3d130_4_k_cu_19dd6b54_2810886thrust24THRUST_300001_SM_1000_NS12placeholders2_6E
	.align		8
        /*0120*/ 	.dword	_ZN41_INTERNAL_b2c3d130_4_k_cu_19dd6b54_2810886thrust24THRUST_300001_SM_1000_NS12placeholders2_7E
	.align		8
        /*0128*/ 	.dword	_ZN41_INTERNAL_b2c3d130_4_k_cu_19dd6b54_2810886thrust24THRUST_300001_SM_1000_NS12placeholders2_8E
	.align		8
        /*0130*/ 	.dword	_ZN41_INTERNAL_b2c3d130_4_k_cu_19dd6b54_2810886thrust24THRUST_300001_SM_1000_NS12placeholders2_9E
	.align		8
        /*0138*/ 	.dword	_ZN41_INTERNAL_b2c3d130_4_k_cu_19dd6b54_2810886thrust24THRUST_300001_SM_1000_NS12placeholders3_10E


//--------------------- .text._ZN3cub18CUB_300001_SM_10006detail11EmptyKernelIvEEvv --------------------------
	.section	.text._ZN3cub18CUB_300001_SM_10006detail11EmptyKernelIvEEvv,"ax",@progbits
	.align	128
        .global         _ZN3cub18CUB_300001_SM_10006detail11EmptyKernelIvEEvv
        .type           _ZN3cub18CUB_300001_SM_10006detail11EmptyKernelIvEEvv,@function
        .size           _ZN3cub18CUB_300001_SM_10006detail11EmptyKernelIvEEvv,(.L_x_1 - _ZN3cub18CUB_300001_SM_10006detail11EmptyKernelIvEEvv)
        .other          _ZN3cub18CUB_300001_SM_10006detail11EmptyKernelIvEEvv,@"STO_CUDA_ENTRY STV_DEFAULT"
_ZN3cub18CUB_300001_SM_10006detail11EmptyKernelIvEEvv:
.text._ZN3cub18CUB_300001_SM_10006detail11EmptyKernelIvEEvv:
[----:B------:R-:W-:Y:S01]  /*0000*/  LDC R1, c[0x0][0x37c] ;  /* 0x0000df00ff017b82 */ /* 0x000fe20000000800 */
[----:B------:R-:W-:Y:S05]  /*0010*/  EXIT ;  /* 0x000000000000794d */ /* 0x000fea0003800000 */
.L_x_0:
[----:B------:R-:W-:-:S00]  /*0020*/  BRA `(.L_x_0) ;  /* 0xfffffffc00fc7947 */ /* 0x000fc0000383ffff */
[----:B------:R-:W-:-:S00]  /*0030*/  NOP ;  /* 0x0000000000007918 */ /* 0x000fc00000000000 */
        /* <DEDUP_REMOVED lines=12> */
.L_x_1:


//--------------------- .nv.shared.reserved.0     --------------------------
	.section	.nv.shared.reserved.0,"aw",@nobits
	.weak		__nv_reservedSMEM_offset_0_alias
	.size		__nv_reservedSMEM_offset_0_alias, 0, 64
	.other		__nv_reservedSMEM_offset_0_alias,@"STO_CUDA_RESERVED_SHARED STV_DEFAULT"
__nv_reservedSMEM_offset_0_alias:
	.zero		0
	.zero		64


//--------------------- .nv.global                --------------------------
	.section	.nv.global,"aw",@nobits
.nv.global:
	.type		_ZN41_INTERNAL_b2c3d130_4_k_cu_19dd6b54_2810886thrust24THRUST_300001_SM_1000_NS12placeholders2_5E,@object
	.size		_ZN41_INTERNAL_b2c3d130_4_k_cu_19dd6b54_2810886thrust24THRUST_300001_SM_1000_NS12placeholders2_5E,(_ZN41_INTERNAL_b2c3d130_4_k_cu_19dd6b54_2810884cuda3std3__45__cpo6cbeginE - _ZN41_INTERNAL_b2c3d130_4_k_cu_19dd6b54_2810886thrust24THRUST_300001_SM_1000_NS12placeholders2_5E)
_ZN41_INTERNAL_b2c3d130_4_k_cu_19dd6b54_2810886thrust24THRUST_300001_SM_1000_NS12placeholders2_5E:
	.zero		1
	.type		_ZN41_INTERNAL_b2c3d130_4_k_cu_19dd6b54_2810884cuda3std3__45__cpo6cbeginE,@object
	.size		_ZN41_INTERNAL_b2c3d130_4_k_cu_19dd6b54_2810884cuda3std3__45__cpo6cbeginE,(_ZN41_INTERNAL_b2c3d130_4_k_cu_19dd6b54_2810884cuda3std6ranges3__45__cpo6cbeginE - _ZN41_INTERNAL_b2c3d130_4_k_cu_19dd6b54_2810884cuda3std3__45__cpo6cbeginE)
_ZN41_INTERNAL_b2c3d130_4_k_cu_19dd6b54_2810884cuda3std3__45__cpo6cbeginE:
	.zero		1
	.type		_ZN41_INTERNAL_b2c3d130_4_k_cu_19dd6b54_2810884cuda3std6ranges3__45__cpo6cbeginE,@object
	.size		_ZN41_INTERNAL_b2c3d130_4_k_cu_19dd6b54_2810884cuda3std6ranges3__45__cpo6cbeginE,(_ZN41_INTERNAL_b2c3d130_4_k_cu_19dd6b54_2810884cuda3std3__48in_placeE - _ZN41_INTERNAL_b2c3d130_4_k_cu_19dd6b54_2810884cuda3std6ranges3__45__cpo6cbeginE)
_ZN41_INTERNAL_b2c3d130_4_k_cu_19dd6b54_2810884cuda3std6ranges3__45__cpo6cbeginE:
	.zero		1
	.type		_ZN41_INTERNAL_b2c3d130_4_k_cu_19dd6b54_2810884cuda3std3__48in_placeE,@object
	.size		_ZN41_INTERNAL_b2c3d130_4_k_cu_19dd6b54_2810884cuda3std3__48in_placeE,(_ZN41_INTERNAL_b2c3d130_4_k_cu_19dd6b54_2810884cuda3std6ranges3__45__cpo4sizeE - _ZN41_INTERNAL_b2c3d130_4_k_cu_19dd6b54_2810884cuda3std3__48in_placeE)
_ZN41_INTERNAL_b2c3d130_4_k_cu_19dd6b54_2810884cuda3std3__48in_placeE:
	.zero		1
	.type		_ZN41_INTERNAL_b2c3d130_4_k_cu_19dd6b54_2810884cuda3std6ranges3__45__cpo4sizeE,@object
	.size		_ZN41_INTERNAL_b2c3d130_4_k_cu_19dd6b54_2810884cuda3std6ranges3__45__cpo4sizeE,(_ZN41_INTERNAL_b2c3d130_4_k_cu_19dd6b54_2810886thrust24THRUST_300001_SM_1000_NS12placeholders2_9E - _ZN41_INTERNAL_b2c3d130_4_k_cu_19dd6b54_2810884cuda3std6ranges3__45__cpo4sizeE)
_ZN41_INTERNAL_b2c3d130_4_k_cu_19dd6b54_2810884cuda3std6ranges3__45__cpo4sizeE:
	.zero		1
	.type		_ZN41_INTERNAL_b2c3d130_4_k_cu_19dd6b54_2810886thrust24THRUST_300001_SM_1000_NS12placeholders2_9E,@object
	.size		_ZN41_INTERNAL_b2c3d130_4_k_cu_19dd6b54_2810886thrust24THRUST_300001_SM_1000_NS12placeholders2_9E,(_ZN41_INTERNAL_b2c3d130_4_k_cu_19dd6b54_2810884cuda3std3__45__cpo7crbeginE - _ZN41_INTERNAL_b2c3d130_4_k_cu_19dd6b54_2810886thrust24THRUST_300001_SM_1000_NS12placeholders2_9E)
_ZN41_INTERNAL_b2c3d130_4_k_cu_19dd6b54_2810886thrust24THRUST_300001_SM_1000_NS12placeholders2_9E:
	.zero		1
	.type		_ZN41_INTERNAL_b2c3d130_4_k_cu_19dd6b54_2810884cuda3std3__45__cpo7crbeginE,@object
	.size		_ZN41_INTERNAL_b2c3d130_4_k_cu_19dd6b54_2810884cuda3std3__45__cpo7crbeginE,(_ZN41_INTERNAL_b2c3d130_4_k_cu_19dd6b54_2810884cuda3std6ranges3__45__cpo4nextE - _ZN41_INTERNAL_b2c3d130_4_k_cu_19dd6b54_2810884cuda3std3__45__cpo7crbeginE)
_ZN41_INTERNAL_b2c3d130_4_k_cu_19dd6b54_2810884cuda3std3__45__cpo7crbeginE:
	.zero		1
	.type		_ZN41_INTERNAL_b2c3d130_4_k_cu_19dd6b54_2810884cuda3std6ranges3__45__cpo4nextE,@object
	.size		_ZN41_INTERNAL_b2c3d130_4_k_cu_19dd6b54_2810884cuda3std6ranges3__45__cpo4nextE,(_ZN41_INTERNAL_b2c3d130_4_k_cu_19dd6b54_2810884cuda3std6ranges3__45__cpo4swapE - _ZN41_INTERNAL_b2c3d130_4_k_cu_19dd6b54_2810884cuda3std6ranges3__45__cpo4nextE)
_ZN41_INTERNAL_b2c3d130_4_k_cu_19dd6b54_2810884cuda3std6ranges3__45__cpo4nextE:
	.zero		1
	.type		_ZN41_INTERNAL_b2c3d130_4_k_cu_19dd6b54_2810884cuda3std6ranges3__45__cpo4swapE,@object
	.size		_ZN41_INTERNAL_b2c3d130_4_k_cu_19dd6b54_2810884cuda3std6ranges3__45__cpo4swapE,(_ZN41_INTERNAL_b2c3d130_4_k_cu_19dd6b54_2810886thrust24THRUST_300001_SM_1000_NS12placeholders2_1E - _ZN41_INTERNAL_b2c3d130_4_k_cu_19dd6b54_2810884cuda3std6ranges3__45__cpo4swapE)
_ZN41_INTERNAL_b2c3d130_4_k_cu_19dd6b54_2810884cuda3std6ranges3__45__cpo4swapE:
	.zero		1
	.type		_ZN41_INTERNAL_b2c3d130_4_k_cu_19dd6b54_2810886thrust24THRUST_300001_SM_1000_NS12placeholders2_1E,@object
	.size		_ZN41_INTERNAL_b2c3d130_4_k_cu_19dd6b54_2810886thrust24THRUST_300001_SM_1000_NS12placeholders2_1E,(_ZN41_INTERNAL_b2c3d130_4_k_cu_19dd6b54_2810886thrust24THRUST_300001_SM_1000_NS12placeholders2_3E - _ZN41_INTERNAL_b2c3d130_4_k_cu_19dd6b54_2810886thrust24THRUST_300001_SM_1000_NS12placeholders2_1E)
_ZN41_INTERNAL_b2c3d130_4_k_cu_19dd6b54_2810886thrust24THRUST_300001_SM_1000_NS12placeholders2_1E:
	.zero		1
	.type		_ZN41_INTERNAL_b2c3d130_4_k_cu_19dd6b54_2810886thrust24THRUST_300001_SM_1000_NS12placeholders2_3E,@object
	.size		_ZN41_INTERNAL_b2c3d130_4_k_cu_19dd6b54_2810886thrust24THRUST_300001_SM_1000_NS12placeholders2_3E,(_ZN41_INTERNAL_b2c3d130_4_k_cu_19dd6b54_2810884cuda3std3__45__cpo5beginE - _ZN41_INTERNAL_b2c3d130_4_k_cu_19dd6b54_2810886thrust24THRUST_300001_SM_1000_NS12placeholders2_3E)
_ZN41_INTERNAL_b2c3d130_4_k_cu_19dd6b54_2810886thrust24THRUST_300001_SM_1000_NS12placeholders2_3E:
	.zero		1
	.type		_ZN41_INTERNAL_b2c3d130_4_k_cu_19dd6b54_2810884cuda3std3__45__cpo5beginE,@object
	.size		_ZN41_INTERNAL_b2c3d130_4_k_cu_19dd6b54_2810884cuda3std3__45__cpo5beginE,(_ZN41_INTERNAL_b2c3d130_4_k_cu_19dd6b54_2810884cuda3std6ranges3__45__cpo5beginE - _ZN41_INTERNAL_b2c3d130_4_k_cu_19dd6b54_2810884cuda3std3__45__cpo5beginE)
_ZN41_INTERNAL_b2c3d130_4_k_cu_19dd6b54_2810884cuda3std3__45__cpo5beginE:
	.zero		1
	.type		_ZN41_INTERNAL_b2c3d130_4_k_cu_19dd6b54_2810884cuda3std6ranges3__45__cpo5beginE,@object
	.size		_ZN41_INTERNAL_b2c3d130_4_k_cu_19dd6b54_2810884cuda3std6ranges3__45__cpo5beginE,(_ZN41_INTERNAL_b2c3d130_4_k_cu_19dd6b54_2810884cuda3std3__443_GLOBAL__N__b2c3d130_4_k_cu_19dd6b54_2810886ignoreE - _ZN41_INTERNAL_b2c3d130_4_k_cu_19dd6b54_2810884cuda3std6ranges3__45__cpo5beginE)
_ZN41_INTERNAL_b2c3d130_4_k_cu_19dd6b54_2810884cuda3std6ranges3__45__cpo5beginE:
	.zero		1
	.type		_ZN41_INTERNAL_b2c3d130_4_k_cu_19dd6b54_2810884cuda3std3__443_GLOBAL__N__b2c3d130_4_k_cu_19dd6b54_2810886ignoreE,@object
	.size		_ZN41_INTERNAL_b2c3d130_4_k_cu_19dd6b54_2810884cuda3std3__443_GLOBAL__N__b2c3d130_4_k_cu_19dd6b54_2810886ignoreE,(_ZN41_INTERNAL_b2c3d130_4_k_cu_19dd6b54_2810884cuda3std6ranges3__45__cpo4dataE - _ZN41_INTERNAL_b2c3d130_4_k_cu_19dd6b54_2810884cuda3std3__443_GLOBAL__N__b2c3d130_4_k_cu_19dd6b54_2810886ignoreE)
_ZN41_INTERNAL_b2c3d130_4_k_cu_19dd6b54_2810884cuda3std3__443_GLOBAL__N__b2c3d130_4_k_cu_19dd6b54_2810886ignoreE:
	.zero		1
	.type		_ZN41_INTERNAL_b2c3d130_4_k_cu_19dd6b54_2810884cuda3std6ranges3__45__cpo4dataE,@object
	.size		_ZN41_INTERNAL_b2c3d130_4_k_cu_19dd6b54_2810884cuda3std6ranges3__45__cpo4dataE,(_ZN41_INTERNAL_b2c3d130_4_k_cu_19dd6b54_2810886thrust24THRUST_300001_SM_1000_NS12placeholders2_7E - _ZN41_INTERNAL_b2c3d130_4_k_cu_19dd6b54_2810884cuda3std6ranges3__45__cpo4dataE)
_ZN41_INTERNAL_b2c3d130_4_k_cu_19dd6b54_2810884cuda3std6ranges3__45__cpo4dataE:
	.zero		1
	.type		_ZN41_INTERNAL_b2c3d130_4_k_cu_19dd6b54_2810886thrust24THRUST_300001_SM_1000_NS12placeholders2_7E,@object
	.size		_ZN41_INTERNAL_b2c3d130_4_k_cu_19dd6b54_2810886thrust24THRUST_300001_SM_1000_NS12placeholders2_7E,(_ZN41_INTERNAL_b2c3d130_4_k_cu_19dd6b54_2810884cuda3std3__45__cpo6rbeginE - _ZN41_INTERNAL_b2c3d130_4_k_cu_19dd6b54_2810886thrust24THRUST_300001_SM_1000_NS12placeholders2_7E)
_ZN41_INTERNAL_b2c3d130_4_k_cu_19dd6b54_2810886thrust24THRUST_300001_SM_1000_NS12placeholders2_7E:
	.zero		1
	.type		_ZN41_INTERNAL_b2c3d130_4_k_cu_19dd6b54_2810884cuda3std3__45__cpo6rbeginE,@object
	.size		_ZN41_INTERNAL_b2c3d130_4_k_cu_19dd6b54_2810884cuda3std3__45__cpo6rbeginE,(_ZN41_INTERNAL_b2c3d130_4_k_cu_19dd6b54_2810884cuda3std6ranges3__45__cpo7advanceE - _ZN41_INTERNAL_b2c3d130_4_k_cu_19dd6b54_2810884cuda3std3__45__cpo6rbeginE)
_ZN41_INTERNAL_b2c3d130_4_k_cu_19dd6b54_2810884cuda3std3__45__cpo6rbeginE:
	.zero		1
	.type		_ZN41_INTERNAL_b2c3d130_4_k_cu_19dd6b54_2810884cuda3std6ranges3__45__cpo7advanceE,@object
	.size		_ZN41_INTERNAL_b2c3d130_4_k_cu_19dd6b54_2810884cuda3std6ranges3__45__cpo7advanceE,(_ZN41_INTERNAL_b2c3d130_4_k_cu_19dd6b54_2810884cuda3std3__47nulloptE - _ZN41_INTERNAL_b2c3d130_4_k_cu_19dd6b54_2810884cuda3std6ranges3__45__cpo7advanceE)
_ZN41_INTERNAL_b2c3d130_4_k_cu_19dd6b54_2810884cuda3std6ranges3__45__cpo7advanceE:
	.zero		1
	.type		_ZN41_INTERNAL_b2c3d130_4_k_cu_19dd6b54_2810884cuda3std3__47nulloptE,@object
	.size		_ZN41_INTERNAL_b2c3d130_4_k_cu_19dd6b54_2810884cuda3std3__47nulloptE,(_ZN41_INTERNAL_b2c3d130_4_k_cu_19dd6b54_2810884cuda3std6ranges3__45__cpo8distanceE - _ZN41_INTERNAL_b2c3d130_4_k_cu_19dd6b54_2810884cuda3std3__47nulloptE)
_ZN41_INTERNAL_b2c3d130_4_k_cu_19dd6b54_2810884cuda3std3__47nulloptE:
	.zero		1
	.type		_ZN41_INTERNAL_b2c3d130_4_k_cu_19dd6b54_2810884cuda3std6ranges3__45__cpo8distanceE,@object
	.size		_ZN41_INTERNAL_b2c3d130_4_k_cu_19dd6b54_2810884cuda3std6ranges3__45__cpo8distanceE,(_ZN41_INTERNAL_b2c3d130_4_k_cu_19dd6b54_2810886thrust24THRUST_300001_SM_1000_NS12placeholders2_6E - _ZN41_INTERNAL_b2c3d130_4_k_cu_19dd6b54_2810884cuda3std6ranges3__45__cpo8distanceE)
_ZN41_INTERNAL_b2c3d130_4_k_cu_19dd6b54_2810884cuda3std6ranges3__45__cpo8distanceE:
	.zero		1
	.type		_ZN41_INTERNAL_b2c3d130_4_k_cu_19dd6b54_2810886thrust24THRUST_300001_SM_1000_NS12placeholders2_6E,@object
	.size		_ZN41_INTERNAL_b2c3d130_4_k_cu_19dd6b54_2810886thrust24THRUST_300001_SM_1000_NS12placeholders2_6E,(_ZN41_INTERNAL_b2c3d130_4_k_cu_19dd6b54_2810884cuda3std3__45__cpo4cendE - _ZN41_INTERNAL_b2c3d130_4_k_cu_19dd6b54_2810886thrust24THRUST_300001_SM_1000_NS12placeholders2_6E)
_ZN41_INTERNAL_b2c3d130_4_k_cu_19dd6b54_2810886thrust24THRUST_300001_SM_1000_NS12placeholders2_6E:
	.zero		1
	.type		_ZN41_INTERNAL_b2c3d130_4_k_cu_19dd6b54_2810884cuda3std3__45__cpo4cendE,@object
	.size		_ZN41_INTERNAL_b2c3d130_4_k_cu_19dd6b54_2810884cuda3std3__45__cpo4cendE,(_ZN41_INTERNAL_b2c3d130_4_k_cu_19dd6b54_2810884cuda3std6ranges3__45__cpo4cendE - _ZN41_INTERNAL_b2c3d130_4_k_cu_19dd6b54_2810884cuda3std3__45__cpo4cendE)
_ZN41_INTERNAL_b2c3d130_4_k_cu_19dd6b54_2810884cuda3std3__45__cpo4cendE:
	.zero		1
	.type		_ZN41_INTERNAL_b2c3d130_4_k_cu_19dd6b54_2810884cuda3std6ranges3__45__cpo4cendE,@object
	.size		_ZN41_INTERNAL_b2c3d130_4_k_cu_19dd6b54_2810884cuda3std6ranges3__45__cpo4cendE,(_ZN41_INTERNAL_b2c3d130_4_k_cu_19dd6b54_2810884cuda3std3__420unreachable_sentinelE - _ZN41_INTERNAL_b2c3d130_4_k_cu_19dd6b54_2810884cuda3std6ranges3__45__cpo4cendE)
_ZN41_INTERNAL_b2c3d130_4_k_cu_19dd6b54_2810884cuda3std6ranges3__45__cpo4cendE:
	.zero		1
	.type		_ZN41_INTERNAL_b2c3d130_4_k_cu_19dd6b54_2810884cuda3std3__420unreachable_sentinelE,@object
	.size		_ZN41_INTERNAL_b2c3d130_4_k_cu_19dd6b54_2810884cuda3std3__420unreachable_sentinelE,(_ZN41_INTERNAL_b2c3d130_4_k_cu_19dd6b54_2810884cuda3std6ranges3__45__cpo5ssizeE - _ZN41_INTERNAL_b2c3d130_4_k_cu_19dd6b54_2810884cuda3std3__420unreachable_sentinelE)
_ZN41_INTERNAL_b2c3d130_4_k_cu_19dd6b54_2810884cuda3std3__420unreachable_sentinelE:
	.zero		1
	.type		_ZN41_INTERNAL_b2c3d130_4_k_cu_19dd6b54_2810884cuda3std6ranges3__45__cpo5ssizeE,@object
	.size		_ZN41_INTERNAL_b2c3d130_4_k_cu_19dd6b54_2810884cuda3std6ranges3__45__cpo5ssizeE,(_ZN41_INTERNAL_b2c3d130_4_k_cu_19dd6b54_2810886thrust24THRUST_300001_SM_1000_NS12placeholders3_10E - _ZN41_INTERNAL_b2c3d130_4_k_cu_19dd6b54_2810884cuda3std6ranges3__45__cpo5ssizeE)
_ZN41_INTERNAL_b2c3d130_4_k_cu_19dd6b54_2810884cuda3std6ranges3__45__cpo5ssizeE:
	.zero		1
	.type		_ZN41_INTERNAL_b2c3d130_4_k_cu_19dd6b54_2810886thrust24THRUST_300001_SM_1000_NS12placeholders3_10E,@object
	.size		_ZN41_INTERNAL_b2c3d130_4_k_cu_19dd6b54_2810886thrust24THRUST_300001_SM_1000_NS12placeholders3_10E,(_ZN41_INTERNAL_b2c3d130_4_k_cu_19dd6b54_2810884cuda3std3__45__cpo5crendE - _ZN41_INTERNAL_b2c3d130_4_k_cu_19dd6b54_2810886thrust24THRUST_300001_SM_1000_NS12placeholders3_10E)
_ZN41_INTERNAL_b2c3d130_4_k_cu_19dd6b54_2810886thrust24THRUST_300001_SM_1000_NS12placeholders3_10E:
	.zero		1
	.type		_ZN41_INTERNAL_b2c3d130_4_k_cu_19dd6b54_2810884cuda3std3__45__cpo5crendE,@object
	.size		_ZN41_INTERNAL_b2c3d130_4_k_cu_19dd6b54_2810884cuda3std3__45__cpo5crendE,(_ZN41_INTERNAL_b2c3d130_4_k_cu_19dd6b54_2810884cuda3std6ranges3__45__cpo4prevE - _ZN41_INTERNAL_b2c3d130_4_k_cu_19dd6b54_2810884cuda3std3__45__cpo5crendE)
_ZN41_INTERNAL_b2c3d130_4_k_cu_19dd6b54_2810884cuda3std3__45__cpo5crendE:
	.zero		1
	.type		_ZN41_INTERNAL_b2c3d130_4_k_cu_19dd6b54_2810884cuda3std6ranges3__45__cpo4prevE,@object
	.size		_ZN41_INTERNAL_b2c3d130_4_k_cu_19dd6b54_2810884cuda3std6ranges3__45__cpo4prevE,(_ZN41_INTERNAL_b2c3d130_4_k_cu_19dd6b54_2810884cuda3std6ranges3__45__cpo9iter_moveE - _ZN41_INTERNAL_b2c3d130_4_k_cu_19dd6b54_2810884cuda3std6ranges3__45__cpo4prevE)
_ZN41_INTERNAL_b2c3d130_4_k_cu_19dd6b54_2810884cuda3std6ranges3__45__cpo4prevE:
	.zero		1
	.type		_ZN41_INTERNAL_b2c3d130_4_k_cu_19dd6b54_2810884cuda3std6ranges3__45__cpo9iter_moveE,@object
	.size		_ZN41_INTERNAL_b2c3d130_4_k_cu_19dd6b54_2810884cuda3std6ranges3__45__cpo9iter_moveE,(_ZN41_INTERNAL_b2c3d130_4_k_cu_19dd6b54_2810886thrust24THRUST_300001_SM_1000_NS12placeholders2_2E - _ZN41_INTERNAL_b2c3d130_4_k_cu_19dd6b54_2810884cuda3std6ranges3__45__cpo9iter_moveE)
_ZN41_INTERNAL_b2c3d130_4_k_cu_19dd6b54_2810884cuda3std6ranges3__45__cpo9iter_moveE:
	.zero		1
	.type		_ZN41_INTERNAL_b2c3d130_4_k_cu_19dd6b54_2810886thrust24THRUST_300001_SM_1000_NS12placeholders2_2E,@object
	.size		_ZN41_INTERNAL_b2c3d130_4_k_cu_19dd6b54_2810886thrust24THRUST_300001_SM_1000_NS12placeholders2_2E,(_ZN41_INTERNAL_b2c3d130_4_k_cu_19dd6b54_2810886thrust24THRUST_300001_SM_1000_NS12placeholders2_4E - _ZN41_INTERNAL_b2c3d130_4_k_cu_19dd6b54_2810886thrust24THRUST_300001_SM_1000_NS12placeholders2_2E)
_ZN41_INTERNAL_b2c3d130_4_k_cu_19dd6b54_2810886thrust24THRUST_300001_SM_1000_NS12placeholders2_2E:
	.zero		1
	.type		_ZN41_INTERNAL_b2c3d130_4_k_cu_19dd6b54_2810886thrust24THRUST_300001_SM_1000_NS12placeholders2_4E,@object
	.size		_ZN41_INTERNAL_b2c3d130_4_k_cu_19dd6b54_2810886thrust24THRUST_300001_SM_1000_NS12placeholders2_4E,(_ZN41_INTERNAL_b2c3d130_4_k_cu_19dd6b54_2810884cuda3std3__45__cpo3endE - _ZN41_INTERNAL_b2c3d130_4_k_cu_19dd6b54_2810886thrust24THRUST_300001_SM_1000_NS12placeholders2_4E)
_ZN41_INTERNAL_b2c3d130_4_k_cu_19dd6b54_2810886thrust24THRUST_300001_SM_1000_NS12placeholders2_4E:
	.zero		1
	.type		_ZN41_INTERNAL_b2c3d130_4_k_cu_19dd6b54_2810884cuda3std3__45__cpo3endE,@object
	.size		_ZN41_INTERNAL_b2c3d130_4_k_cu_19dd6b54_2810884cuda3std3__45__cpo3endE,(_ZN41_INTERNAL_b2c3d130_4_k_cu_19dd6b54_2810884cuda3std6ranges3__45__cpo3endE - _ZN41_INTERNAL_b2c3d130_4_k_cu_19dd6b54_2810884cuda3std3__45__cpo3endE)
_ZN41_INTERNAL_b2c3d130_4_k_cu_19dd6b54_2810884cuda3std3__45__cpo3endE:
	.zero		1
	.type		_ZN41_INTERNAL_b2c3d130_4_k_cu_19dd6b54_2810884cuda3std6ranges3__45__cpo3endE,@object
	.size		_ZN41_INTERNAL_b2c3d130_4_k_cu_19dd6b54_2810884cuda3std6ranges3__45__cpo3endE,(_ZN41_INTERNAL_b2c3d130_4_k_cu_19dd6b54_2810884cuda3std3__419piecewise_constructE - _ZN41_INTERNAL_b2c3d130_4_k_cu_19dd6b54_2810884cuda3std6ranges3__45__cpo3endE)
_ZN41_INTERNAL_b2c3d130_4_k_cu_19dd6b54_2810884cuda3std6ranges3__45__cpo3endE:
	.zero		1
	.type		_ZN41_INTERNAL_b2c3d130_4_k_cu_19dd6b54_2810884cuda3std3__419piecewise_constructE,@object
	.size		_ZN41_INTERNAL_b2c3d130_4_k_cu_19dd6b54_2810884cuda3std3__419piecewise_constructE,(_ZN41_INTERNAL_b2c3d130_4_k_cu_19dd6b54_2810884cuda3std6ranges3__45__cpo5cdataE - _ZN41_INTERNAL_b2c3d130_4_k_cu_19dd6b54_2810884cuda3std3__419piecewise_constructE)
_ZN41_INTERNAL_b2c3d130_4_k_cu_19dd6b54_2810884cuda3std3__419piecewise_constructE:
	.zero		1
	.type		_ZN41_INTERNAL_b2c3d130_4_k_cu_19dd6b54_2810884cuda3std6ranges3__45__cpo5cdataE,@object
	.size		_ZN41_INTERNAL_b2c3d130_4_k_cu_19dd6b54_2810884cuda3std6ranges3__45__cpo5cdataE,(_ZN41_INTERNAL_b2c3d130_4_k_cu_19dd6b54_2810886thrust24THRUST_300001_SM_1000_NS12placeholders2_8E - _ZN41_INTERNAL_b2c3d130_4_k_cu_19dd6b54_2810884cuda3std6ranges3__45__cpo5cdataE)
_ZN41_INTERNAL_b2c3d130_4_k_cu_19dd6b54_2810884cuda3std6ranges3__45__cpo5cdataE:
	.zero		1
	.type		_ZN41_INTERNAL_b2c3d130_4_k_cu_19dd6b54_2810886thrust24THRUST_300001_SM_1000_NS12placeholders2_8E,@object
	.size		_ZN41_INTERNAL_b2c3d130_4_k_cu_19dd6b54_2810886thrust24THRUST_300001_SM_1000_NS12placeholders2_8E,(_ZN41_INTERNAL_b2c3d130_4_k_cu_19dd6b54_2810884cuda3std3__45__cpo4rendE - _ZN41_INTERNAL_b2c3d130_4_k_cu_19dd6b54_2810886thrust24THRUST_300001_SM_1000_NS12placeholders2_8E)
_ZN41_INTERNAL_b2c3d130_4_k_cu_19dd6b54_2810886thrust24THRUST_300001_SM_1000_NS12placeholders2_8E:
	.zero		1
	.type		_ZN41_INTERNAL_b2c3d130_4_k_cu_19dd6b54_2810884cuda3std3__45__cpo4rendE,@object
	.size		_ZN41_INTERNAL_b2c3d130_4_k_cu_19dd6b54_2810884cuda3std3__45__cpo4rendE,(_ZN41_INTERNAL_b2c3d130_4_k_cu_19dd6b54_2810884cuda3std6ranges3__45__cpo9iter_swapE - _ZN41_INTERNAL_b2c3d130_4_k_cu_19dd6b54_2810884cuda3std3__45__cpo4rendE)
_ZN41_INTERNAL_b2c3d130_4_k_cu_19dd6b54_2810884cuda3std3__45__cpo4rendE:
	.zero		1
	.type		_ZN41_INTERNAL_b2c3d130_4_k_cu_19dd6b54_2810884cuda3std6ranges3__45__cpo9iter_swapE,@object
	.size		_ZN41_INTERNAL_b2c3d130_4_k_cu_19dd6b54_2810884cuda3std6ranges3__45__cpo9iter_swapE,(_ZN41_INTERNAL_b2c3d130_4_k_cu_19dd6b54_2810884cuda3std3__48unexpectE - _ZN41_INTERNAL_b2c3d130_4_k_cu_19dd6b54_2810884cuda3std6ranges3__45__cpo9iter_swapE)
_ZN41_INTERNAL_b2c3d130_4_k_cu_19dd6b54_2810884cuda3std6ranges3__45__cpo9iter_swapE:
	.zero		1
	.type		_ZN41_INTERNAL_b2c3d130_4_k_cu_19dd6b54_2810884cuda3std3__48unexpectE,@object
	.size		_ZN41_INTERNAL_b2c3d130_4_k_cu_19dd6b54_2810884cuda3std3__48unexpectE,(_ZN41_INTERNAL_b2c3d130_4_k_cu_19dd6b54_2810886thrust24THRUST_300001_SM_1000_NS6system6detail10sequential3seqE - _ZN41_INTERNAL_b2c3d130_4_k_cu_19dd6b54_2810884cuda3std3__48unexpectE)
_ZN41_INTERNAL_b2c3d130_4_k_cu_19dd6b54_2810884cuda3std3__48unexpectE:
	.zero		1
	.type		_ZN41_INTERNAL_b2c3d130_4_k_cu_19dd6b54_2810886thrust24THRUST_300001_SM_1000_NS6system6detail10sequential3seqE,@object
	.size		_ZN41_INTERNAL_b2c3d130_4_k_cu_19dd6b54_2810886thrust24THRUST_300001_SM_1000_NS6system6detail10sequential3seqE,(.L_29 - _ZN41_INTERNAL_b2c3d130_4_k_cu_19dd6b54_2810886thrust24THRUST_300001_SM_1000_NS6system6detail10sequential3seqE)
_ZN41_INTERNAL_b2c3d130_4_k_cu_19dd6b54_2810886thrust24THRUST_300001_SM_1000_NS6system6detail10sequential3seqE:
	.zero		1
.L_29:


//--------------------- .nv.constant0._ZN3cub18CUB_300001_SM_10006detail11EmptyKernelIvEEvv --------------------------
	.section	.nv.constant0._ZN3cub18CUB_300001_SM_10006detail11EmptyKernelIvEEvv,"a",@progbits
	.sectionflags	@""
	.align	4
.nv.constant0._ZN3cub18CUB_300001_SM_10006detail11EmptyKernelIvEEvv:
	.zero		896


//--------------------- SYMBOLS --------------------------

	.type		.nv.reservedSmem.offset0,@object
	.size		.nv.reservedSmem.offset0,0x4
